//
// Generated by NVIDIA NVVM Compiler
//
// Compiler Build ID: CL-36424714
// Cuda compilation tools, release 13.0, V13.0.88
// Based on NVVM 20.0.0
//

.version 9.0
.target sm_100
.address_size 64

	// .globl	_Z21matrix_trans_smem_gpuPA1000_iPA3000_i
.global .attribute(.managed) .align 4 .b8 A[12000000];
.global .attribute(.managed) .align 4 .b8 B_cpu[12000000];
.global .attribute(.managed) .align 4 .b8 B_gpu[12000000];
// _ZZ21matrix_trans_smem_gpuPA1000_iPA3000_iE2As has been demoted

.visible .entry _Z21matrix_trans_smem_gpuPA1000_iPA3000_i(
	.param .u64 .ptr .align 1 _Z21matrix_trans_smem_gpuPA1000_iPA3000_i_param_0,
	.param .u64 .ptr .align 1 _Z21matrix_trans_smem_gpuPA1000_iPA3000_i_param_1
)
{
	.reg .pred 	%p<7>;
	.reg .b32 	%r<24>;
	.reg .b64 	%rd<13>;
	// demoted variable
	.shared .align 4 .b8 _ZZ21matrix_trans_smem_gpuPA1000_iPA3000_iE2As[4356];
	ld.param.u64 	%rd1, [_Z21matrix_trans_smem_gpuPA1000_iPA3000_i_param_0];
	ld.param.u64 	%rd2, [_Z21matrix_trans_smem_gpuPA1000_iPA3000_i_param_1];
	mov.u32 	%r1, %tid.x;
	mov.u32 	%r9, %ctaid.x;
	mov.u32 	%r10, %ntid.x;
	mul.lo.s32 	%r2, %r9, %r10;
	add.s32 	%r3, %r2, %r1;
	mov.u32 	%r4, %tid.y;
	mov.u32 	%r11, %ctaid.y;
	mov.u32 	%r12, %ntid.y;
	mul.lo.s32 	%r5, %r11, %r12;
	add.s32 	%r13, %r5, %r4;
	setp.gt.s32 	%p1, %r3, 999;
	setp.gt.u32 	%p2, %r13, 2999;
	or.pred  	%p3, %p1, %p2;
	@%p3 bra 	$L__BB0_2;
	cvta.to.global.u64 	%rd3, %rd1;
	mul.wide.u32 	%rd4, %r13, 4000;
	add.s64 	%rd5, %rd3, %rd4;
	mul.wide.s32 	%rd6, %r3, 4;
	add.s64 	%rd7, %rd5, %rd6;
	ld.global.u32 	%r14, [%rd7];
	mov.u32 	%r15, _ZZ21matrix_trans_smem_gpuPA1000_iPA3000_iE2As;
	mad.lo.s32 	%r16, %r4, 132, %r15;
	shl.b32 	%r17, %r1, 2;
	add.s32 	%r18, %r16, %r17;
	st.shared.u32 	[%r18], %r14;
$L__BB0_2:
	bar.sync 	0;
	add.s32 	%r7, %r5, %r1;
	add.s32 	%r8, %r2, %r4;
	setp.gt.u32 	%p4, %r7, 2999;
	setp.gt.s32 	%p5, %r8, 999;
	or.pred  	%p6, %p4, %p5;
	@%p6 bra 	$L__BB0_4;
	mov.u32 	%r19, _ZZ21matrix_trans_smem_gpuPA1000_iPA3000_iE2As;
	mad.lo.s32 	%r20, %r1, 132, %r19;
	shl.b32 	%r21, %r4, 2;
	add.s32 	%r22, %r20, %r21;
	ld.shared.u32 	%r23, [%r22];
	cvta.to.global.u64 	%rd8, %rd2;
	mul.wide.s32 	%rd9, %r8, 12000;
	add.s64 	%rd10, %rd8, %rd9;
	mul.wide.u32 	%rd11, %r7, 4;
	add.s64 	%rd12, %rd10, %rd11;
	st.global.u32 	[%rd12], %r23;
$L__BB0_4:
	ret;

}


// ===== COMPILED SASS (sm_100) =====

	.target	sm_100

	.elftype	@"ET_EXEC"


//--------------------- .note.nv.tkinfo           --------------------------
	.section	.note.nv.tkinfo,"",@"SHT_NOTE"
	.sectionflags	@"SHF_NOTE_NV_TKINFO"
	.tkinfo
        /*0018*/ 	.word	0x00000002
        /*0030*/ 	.string	""
        /*0030*/ 	.string	"ptxas"
        /*0030*/ 	.string	"Cuda compilation tools, release 13.0, V13.0.88"
        /*0030*/ 	.string	"Build cuda_13.0.r13.0/compiler.36424714_0"
        /*0030*/ 	.string	"-arch sm_100 -m 64 "



//--------------------- .note.nv.cuinfo           --------------------------
	.section	.note.nv.cuinfo,"",@"SHT_NOTE"
	.sectionflags	@"SHF_NOTE_NV_CUINFO"
        /*0018*/ 	.short	0x0002
        /*001a*/ 	.short	0x0064
        /*001c*/ 	.short	0x0082
	.zero		2


//--------------------- .nv.info                  --------------------------
	.section	.nv.info,"",@"SHT_CUDA_INFO"
	.align	4


	//----- nvinfo : EIATTR_REGCOUNT
	.align		4
        /*0000*/ 	.byte	0x04, 0x2f
        /*0002*/ 	.short	(.L_4 - .L_3)
	.align		4
.L_3:
        /*0004*/ 	.word	index@(_Z21matrix_trans_smem_gpuPA1000_iPA3000_i)
        /*0008*/ 	.word	0x00000010


	//----- nvinfo : EIATTR_FRAME_SIZE
	.align		4
.L_4:
        /*000c*/ 	.byte	0x04, 0x11
        /*000e*/ 	.short	(.L_6 - .L_5)
	.align		4
.L_5:
        /*0010*/ 	.word	index@(_Z21matrix_trans_smem_gpuPA1000_iPA3000_i)
        /*0014*/ 	.word	0x00000000


	//----- nvinfo : EIATTR_MIN_STACK_SIZE
	.align		4
.L_6:
        /*0018*/ 	.byte	0x04, 0x12
        /*001a*/ 	.short	(.L_8 - .L_7)
	.align		4
.L_7:
        /*001c*/ 	.word	index@(_Z21matrix_trans_smem_gpuPA1000_iPA3000_i)
        /*0020*/ 	.word	0x00000000
.L_8:


//--------------------- .nv.compat                --------------------------
	.section	.nv.compat,"",@"SHT_CUDA_COMPAT_INFO"
	.align	4
        /*0000*/ 	.byte	0x02, 0x09, 0x00, 0x00, 0x02, 0x02, 0x01, 0x00, 0x02, 0x05, 0x05, 0x00, 0x03, 0x07, 0x01, 0x01
        /*0010*/ 	.byte	0x02, 0x03, 0x00, 0x00, 0x02, 0x06, 0x01, 0x00, 0x04, 0x0b, 0x08, 0x00, 0x09, 0x00, 0x00, 0x00
        /*0020*/ 	.byte	0x00, 0x00, 0x00, 0x00


//--------------------- .nv.info._Z21matrix_trans_smem_gpuPA1000_iPA3000_i --------------------------
	.section	.nv.info._Z21matrix_trans_smem_gpuPA1000_iPA3000_i,"",@"SHT_CUDA_INFO"
	.sectionflags	@""
	.align	4


	//----- nvinfo : EIATTR_CUDA_API_VERSION
	.align		4
        /*0000*/ 	.byte	0x04, 0x37
        /*0002*/ 	.short	(.L_10 - .L_9)
.L_9:
        /*0004*/ 	.word	0x00000082


	//----- nvinfo : EIATTR_KPARAM_INFO
	.align		4
.L_10:
        /*0008*/ 	.byte	0x04, 0x17
        /*000a*/ 	.short	(.L_12 - .L_11)
.L_11:
        /*000c*/ 	.word	0x00000000
        /*0010*/ 	.short	0x0001
        /*0012*/ 	.short	0x0008
        /*0014*/ 	.byte	0x00, 0xf5, 0x21, 0x00


	//----- nvinfo : EIATTR_KPARAM_INFO
	.align		4
.L_12:
        /*0018*/ 	.byte	0x04, 0x17
        /*001a*/ 	.short	(.L_14 - .L_13)
.L_13:
        /*001c*/ 	.word	0x00000000
        /*0020*/ 	.short	0x0000
        /*0022*/ 	.short	0x0000
        /*0024*/ 	.byte	0x00, 0xf5, 0x21, 0x00


	//----- nvinfo : EIATTR_SPARSE_MMA_MASK
	.align		4
.L_14:
        /*0028*/ 	.byte	0x03, 0x50
        /*002a*/ 	.short	0x0000


	//----- nvinfo : EIATTR_MAXREG_COUNT
	.align		4
        /*002c*/ 	.byte	0x03, 0x1b
        /*002e*/ 	.short	0x00ff


	//----- nvinfo : EIATTR_NUM_BARRIERS
	.align		4
        /*0030*/ 	.byte	0x02, 0x4c
        /*0032*/ 	.byte	0x01
	.zero		1


	//----- nvinfo : EIATTR_MERCURY_ISA_VERSION
	.align		4
        /*0034*/ 	.byte	0x03, 0x5f
        /*0036*/ 	.short	0x0101


	//----- nvinfo : EIATTR_VRC_CTA_INIT_COUNT
	.align		4
        /*0038*/ 	.byte	0x02, 0x4a
	.zero		1
	.zero		1


	//----- nvinfo : EIATTR_EXIT_INSTR_OFFSETS
	.align		4
        /*003c*/ 	.byte	0x04, 0x1c
        /*003e*/ 	.short	(.L_16 - .L_15)


	//   ....[0]....
.L_15:
        /*0040*/ 	.word	0x000001d0


	//   ....[1]....
        /*0044*/ 	.word	0x00000280


	//----- nvinfo : EIATTR_CBANK_PARAM_SIZE
	.align		4
.L_16:
        /*0048*/ 	.byte	0x03, 0x19
        /*004a*/ 	.short	0x0010


	//----- nvinfo : EIATTR_PARAM_CBANK
	.align		4
        /*004c*/ 	.byte	0x04, 0x0a
        /*004e*/ 	.short	(.L_18 - .L_17)
	.align		4
.L_17:
        /*0050*/ 	.word	index@(.nv.constant0._Z21matrix_trans_smem_gpuPA1000_iPA3000_i)
        /*0054*/ 	.short	0x0380
        /*0056*/ 	.short	0x0010


	//----- nvinfo : EIATTR_SW_WAR
	.align		4
.L_18:
        /*0058*/ 	.byte	0x04, 0x36
        /*005a*/ 	.short	(.L_20 - .L_19)
.L_19:
        /*005c*/ 	.word	0x00000008
.L_20:


//--------------------- .nv.callgraph             --------------------------
	.section	.nv.callgraph,"",@"SHT_CUDA_CALLGRAPH"
	.align	4
	.sectionentsize	8
	.align		4
        /*0000*/ 	.word	0x00000000
	.align		4
        /*0004*/ 	.word	0xffffffff
	.align		4
        /*0008*/ 	.word	0x00000000
	.align		4
        /*000c*/ 	.word	0xfffffffe
	.align		4
        /*0010*/ 	.word	0x00000000
	.align		4
        /*0014*/ 	.word	0xfffffffd
	.align		4
        /*0018*/ 	.word	0x00000000
	.align		4
        /*001c*/ 	.word	0xfffffffc


//--------------------- .nv.constant4             --------------------------
	.section	.nv.constant4,"a",@progbits
	.align	8
	.align		8
.nv.constant4:
        /*0000*/ 	.dword	A
	.align		8
        /*0008*/ 	.dword	B_cpu
	.align		8
        /*0010*/ 	.dword	B_gpu


//--------------------- .text._Z21matrix_trans_smem_gpuPA1000_iPA3000_i --------------------------
	.section	.text._Z21matrix_trans_smem_gpuPA1000_iPA3000_i,"ax",@progbits
	.align	128
        .global         _Z21matrix_trans_smem_gpuPA1000_iPA3000_i
        .type           _Z21matrix_trans_smem_gpuPA1000_iPA3000_i,@function
        .size           _Z21matrix_trans_smem_gpuPA1000_iPA3000_i,(.L_x_1 - _Z21matrix_trans_smem_gpuPA1000_iPA3000_i)
        .other          _Z21matrix_trans_smem_gpuPA1000_iPA3000_i,@"STO_CUDA_ENTRY STV_DEFAULT"
_Z21matrix_trans_smem_gpuPA1000_iPA3000_i:
.text._Z21matrix_trans_smem_gpuPA1000_iPA3000_i:
[----:B------:R-:W-:Y:S01]  /*0000*/  LDC R1, c[0x0][0x37c] ;  /* 0x0000df00ff017b82 */ /* 0x000fe20000000800 */
[----:B------:R-:W0:Y:S07]  /*0010*/  S2R R13, SR_TID.Y ;  /* 0x00000000000d7919 */ /* 0x000e2e0000002200 */
[----:B------:R-:W1:Y:S01]  /*0020*/  S2UR UR5, SR_CTAID.Y ;  /* 0x00000000000579c3 */ /* 0x000e620000002600 */
[----:B------:R-:W2:Y:S01]  /*0030*/  LDCU UR6, c[0x0][0x360] ;  /* 0x00006c00ff0677ac */ /* 0x000ea20008000800 */
[----:B------:R-:W3:Y:S01]  /*0040*/  S2R R11, SR_TID.X ;  /* 0x00000000000b7919 */ /* 0x000ee20000002100 */
[----:B------:R-:W1:Y:S05]  /*0050*/  LDCU UR7, c[0x0][0x364] ;  /* 0x00006c80ff0777ac */ /* 0x000e6a0008000800 */
[----:B------:R-:W2:Y:S01]  /*0060*/  S2UR UR4, SR_CTAID.X ;  /* 0x00000000000479c3 */ /* 0x000ea20000002500 */
[----:B-1----:R-:W-:-:S06]  /*0070*/  UIMAD UR5, UR5, UR7, URZ ;  /* 0x00000007050572a4 */ /* 0x002fcc000f8e02ff */
[----:B0-----:R-:W-:Y:S01]  /*0080*/  VIADD R7, R13, UR5 ;  /* 0x000000050d077c36 */ /* 0x001fe20008000000 */
[----:B--2---:R-:W-:Y:S01]  /*0090*/  UIMAD UR4, UR4, UR6, URZ ;  /* 0x00000006040472a4 */ /* 0x004fe2000f8e02ff */
[----:B------:R-:W0:Y:S03]  /*00a0*/  LDCU.64 UR6, c[0x0][0x358] ;  /* 0x00006b00ff0677ac */ /* 0x000e260008000a00 */
[----:B------:R-:W-:Y:S02]  /*00b0*/  ISETP.GT.U32.AND P0, PT, R7, 0xbb7, PT ;  /* 0x00000bb70700780c */ /* 0x000fe40003f04070 */
[----:B---3--:R-:W-:-:S05]  /*00c0*/  VIADD R5, R11, UR4 ;  /* 0x000000040b057c36 */ /* 0x008fca0008000000 */
[----:B------:R-:W-:-:S13]  /*00d0*/  ISETP.GT.OR P0, PT, R5, 0x3e7, P0 ;  /* 0x000003e70500780c */ /* 0x000fda0000704670 */
[----:B------:R-:W1:Y:S02]  /*00e0*/  @!P0 LDC.64 R2, c[0x0][0x380] ;  /* 0x0000e000ff028b82 */ /* 0x000e640000000a00 */
[----:B-1----:R-:W-:-:S04]  /*00f0*/  @!P0 IMAD.WIDE.U32 R2, R7, 0xfa0, R2 ;  /* 0x00000fa007028825 */ /* 0x002fc800078e0002 */
[----:B------:R-:W-:-:S06]  /*0100*/  @!P0 IMAD.WIDE R2, R5, 0x4, R2 ;  /* 0x0000000405028825 */ /* 0x000fcc00078e0202 */
[----:B0-----:R-:W2:Y:S01]  /*0110*/  @!P0 LDG.E R2, desc[UR6][R2.64] ;  /* 0x0000000602028981 */ /* 0x001ea2000c1e1900 */
[----:B------:R-:W-:Y:S01]  /*0120*/  @!P0 MOV R0, 0x400 ;  /* 0x0000040000008802 */ /* 0x000fe20000000f00 */
[----:B------:R-:W-:Y:S01]  /*0130*/  VIADD R7, R11, UR5 ;  /* 0x000000050b077c36 */ /* 0x000fe20008000000 */
[----:B------:R-:W-:Y:S01]  /*0140*/  IADD3 R9, PT, PT, R13, UR4, RZ ;  /* 0x000000040d097c10 */ /* 0x000fe2000fffe0ff */
[----:B------:R-:W0:Y:S03]  /*0150*/  @!P0 S2R R5, SR_CgaCtaId ;  /* 0x0000000000058919 */ /* 0x000e260000008800 */
[----:B------:R-:W-:-:S04]  /*0160*/  ISETP.GT.AND P1, PT, R9, 0x3e7, PT ;  /* 0x000003e70900780c */ /* 0x000fc80003f24270 */
[----:B------:R-:W-:Y:S02]  /*0170*/  ISETP.GT.U32.OR P1, PT, R7, 0xbb7, P1 ;  /* 0x00000bb70700780c */ /* 0x000fe40000f24470 */
[----:B0-----:R-:W-:-:S05]  /*0180*/  @!P0 LEA R0, R5, R0, 0x18 ;  /* 0x0000000005008211 */ /* 0x001fca00078ec0ff */
[----:B------:R-:W-:-:S05]  /*0190*/  @!P0 IMAD R0, R13, 0x84, R0 ;  /* 0x000000840d008824 */ /* 0x000fca00078e0200 */
[----:B------:R-:W-:-:S05]  /*01a0*/  @!P0 LEA R5, R11, R0, 0x2 ;  /* 0x000000000b058211 */ /* 0x000fca00078e10ff */
[----:B--2---:R0:W-:Y:S01]  /*01b0*/  @!P0 STS [R5], R2 ;  /* 0x0000000205008388 */ /* 0x0041e20000000800 */
[----:B------:R-:W-:Y:S06]  /*01c0*/  BAR.SYNC.DEFER_BLOCKING 0x0 ;  /* 0x0000000000007b1d */ /* 0x000fec0000010000 */
[----:B------:R-:W-:Y:S05]  /*01d0*/  @P1 EXIT ;  /* 0x000000000000194d */ /* 0x000fea0003800000 */
[----:B------:R-:W1:Y:S01]  /*01e0*/  S2R R3, SR_CgaCtaId ;  /* 0x0000000000037919 */ /* 0x000e620000008800 */
[----:B------:R-:W-:-:S04]  /*01f0*/  MOV R0, 0x400 ;  /* 0x0000040000007802 */ /* 0x000fc80000000f00 */
[----:B-1----:R-:W-:Y:S02]  /*0200*/  LEA R0, R3, R0, 0x18 ;  /* 0x0000000003007211 */ /* 0x002fe400078ec0ff */
[----:B0-----:R-:W0:Y:S03]  /*0210*/  LDC.64 R2, c[0x0][0x388] ;  /* 0x0000e200ff027b82 */ /* 0x001e260000000a00 */
[----:B------:R-:W-:-:S04]  /*0220*/  IMAD R0, R11, 0x84, R0 ;  /* 0x000000840b007824 */ /* 0x000fc800078e0200 */
[----:B------:R-:W-:-:S05]  /*0230*/  IMAD R0, R13, 0x4, R0 ;  /* 0x000000040d007824 */ /* 0x000fca00078e0200 */
[----:B------:R-:W1:Y:S01]  /*0240*/  LDS R5, [R0] ;  /* 0x0000000000057984 */ /* 0x000e620000000800 */
[----:B0-----:R-:W-:-:S04]  /*0250*/  IMAD.WIDE R2, R9, 0x2ee0, R2 ;  /* 0x00002ee009027825 */ /* 0x001fc800078e0202 */
[----:B------:R-:W-:-:S05]  /*0260*/  IMAD.WIDE.U32 R2, R7, 0x4, R2 ;  /* 0x0000000407027825 */ /* 0x000fca00078e0002 */
[----:B-1----:R-:W-:Y:S01]  /*0270*/  STG.E desc[UR6][R2.64], R5 ;  /* 0x0000000502007986 */ /* 0x002fe2000c101906 */
[----:B------:R-:W-:Y:S05]  /*0280*/  EXIT ;  /* 0x000000000000794d */ /* 0x000fea0003800000 */
.L_x_0:
[----:B------:R-:W-:-:S00]  /*0290*/  BRA `(.L_x_0) ;  /* 0xfffffffc00fc7947 */ /* 0x000fc0000383ffff */
[----:B------:R-:W-:-:S00]  /*02a0*/  NOP ;  /* 0x0000000000007918 */ /* 0x000fc00000000000 */
        /* <DEDUP_REMOVED lines=13> */
.L_x_1:


//--------------------- .nv.shared._Z21matrix_trans_smem_gpuPA1000_iPA3000_i --------------------------
	.section	.nv.shared._Z21matrix_trans_smem_gpuPA1000_iPA3000_i,"aw",@nobits
	.sectionflags	@""
	.align	4
.nv.shared._Z21matrix_trans_smem_gpuPA1000_iPA3000_i:
	.zero		5380


//--------------------- .nv.shared.reserved.0     --------------------------
	.section	.nv.shared.reserved.0,"aw",@nobits
	.weak		__nv_reservedSMEM_offset_0_alias
	.size		__nv_reservedSMEM_offset_0_alias, 0, 64
	.other		__nv_reservedSMEM_offset_0_alias,@"STO_CUDA_RESERVED_SHARED STV_DEFAULT"
__nv_reservedSMEM_offset_0_alias:
	.zero		0
	.zero		64


//--------------------- .nv.global                --------------------------
	.section	.nv.global,"aw",@nobits
	.align	4
.nv.global:
	.type		B_gpu,@object
	.size		B_gpu,(A - B_gpu)
	.other		B_gpu,@"STV_DEFAULT STO_CUDA_MANAGED"
B_gpu:
	.zero		12000000
	.type		A,@object
	.size		A,(B_cpu - A)
	.other		A,@"STV_DEFAULT STO_CUDA_MANAGED"
A:
	.zero		12000000
	.type		B_cpu,@object
	.size		B_cpu,(.L_1 - B_cpu)
	.other		B_cpu,@"STV_DEFAULT STO_CUDA_MANAGED"
B_cpu:
	.zero		12000000
.L_1:


//--------------------- .nv.constant0._Z21matrix_trans_smem_gpuPA1000_iPA3000_i --------------------------
	.section	.nv.constant0._Z21matrix_trans_smem_gpuPA1000_iPA3000_i,"a",@progbits
	.sectionflags	@""
	.align	4
.nv.constant0._Z21matrix_trans_smem_gpuPA1000_iPA3000_i:
	.zero		912


//--------------------- SYMBOLS --------------------------

	.type		.nv.reservedSmem.offset0,@object
	.size		.nv.reservedSmem.offset0,0x4
	.type		.nv.reservedSmem.cap,@object
	.size		.nv.reservedSmem.cap,0x4
